//
// Generated by NVIDIA NVVM Compiler
//
// Compiler Build ID: CL-36424714
// Cuda compilation tools, release 13.0, V13.0.88
// Based on NVVM 20.0.0
//

.version 9.0
.target sm_100
.address_size 64

	// .globl	_Z14hello_from_gpuv
.extern .func  (.param .b32 func_retval0) vprintf
(
	.param .b64 vprintf_param_0,
	.param .b64 vprintf_param_1
)
;
.global .align 1 .b8 $str[41] = {84, 104, 105, 115, 32, 105, 115, 32, 104, 101, 108, 108, 111, 32, 102, 114, 111, 109, 32, 71, 80, 85, 32, 116, 104, 114, 101, 97, 100, 73, 100, 120, 46, 120, 32, 61, 32, 37, 100, 10};

.visible .entry _Z14hello_from_gpuv()
{
	.local .align 8 .b8 	__local_depot0[8];
	.reg .b64 	%SP;
	.reg .b64 	%SPL;
	.reg .b32 	%r<4>;
	.reg .b64 	%rd<5>;

	mov.u64 	%SPL, __local_depot0;
	cvta.local.u64 	%SP, %SPL;
	add.u64 	%rd1, %SP, 0;
	add.u64 	%rd2, %SPL, 0;
	mov.u32 	%r1, %tid.x;
	st.local.u32 	[%rd2], %r1;
	mov.u64 	%rd3, $str;
	cvta.global.u64 	%rd4, %rd3;
	{ // callseq 0, 0
	.param .b64 param0;
	st.param.b64 	[param0], %rd4;
	.param .b64 param1;
	st.param.b64 	[param1], %rd1;
	.param .b32 retval0;
	call.uni (retval0), 
	vprintf, 
	(
	param0, 
	param1
	);
	ld.param.b32 	%r2, [retval0];
	} // callseq 0
	ret;

}


// ===== COMPILED SASS (sm_100) =====

	.target	sm_100

	.elftype	@"ET_EXEC"


//--------------------- .note.nv.tkinfo           --------------------------
	.section	.note.nv.tkinfo,"",@"SHT_NOTE"
	.sectionflags	@"SHF_NOTE_NV_TKINFO"
	.tkinfo
        /*0018*/ 	.word	0x00000002
        /*0030*/ 	.string	""
        /*0030*/ 	.string	"ptxas"
        /*0030*/ 	.string	"Cuda compilation tools, release 13.0, V13.0.88"
        /*0030*/ 	.string	"Build cuda_13.0.r13.0/compiler.36424714_0"
        /*0030*/ 	.string	"-arch sm_100 -m 64 "



//--------------------- .note.nv.cuinfo           --------------------------
	.section	.note.nv.cuinfo,"",@"SHT_NOTE"
	.sectionflags	@"SHF_NOTE_NV_CUINFO"
        /*0018*/ 	.short	0x0002
        /*001a*/ 	.short	0x0064
        /*001c*/ 	.short	0x0082
	.zero		2


//--------------------- .nv.info                  --------------------------
	.section	.nv.info,"",@"SHT_CUDA_INFO"
	.align	4


	//----- nvinfo : EIATTR_REGCOUNT
	.align		4
        /*0000*/ 	.byte	0x04, 0x2f
        /*0002*/ 	.short	(.L_2 - .L_1)
	.align		4
.L_1:
        /*0004*/ 	.word	index@(_Z14hello_from_gpuv)
        /*0008*/ 	.word	0x00000018


	//----- nvinfo : EIATTR_FRAME_SIZE
	.align		4
.L_2:
        /*000c*/ 	.byte	0x04, 0x11
        /*000e*/ 	.short	(.L_4 - .L_3)
	.align		4
.L_3:
        /*0010*/ 	.word	index@(_Z14hello_from_gpuv)
        /*0014*/ 	.word	0x00000008


	//----- nvinfo : EIATTR_MIN_STACK_SIZE
	.align		4
.L_4:
        /*0018*/ 	.byte	0x04, 0x12
        /*001a*/ 	.short	(.L_6 - .L_5)
	.align		4
.L_5:
        /*001c*/ 	.word	index@(_Z14hello_from_gpuv)
        /*0020*/ 	.word	0x00000008
.L_6:


//--------------------- .nv.compat                --------------------------
	.section	.nv.compat,"",@"SHT_CUDA_COMPAT_INFO"
	.align	4
        /*0000*/ 	.byte	0x02, 0x09, 0x00, 0x00, 0x02, 0x02, 0x01, 0x00, 0x02, 0x05, 0x05, 0x00, 0x03, 0x07, 0x01, 0x01
        /*0010*/ 	.byte	0x02, 0x03, 0x00, 0x00, 0x02, 0x06, 0x01, 0x00, 0x04, 0x0b, 0x08, 0x00, 0x09, 0x00, 0x00, 0x00
        /*0020*/ 	.byte	0x00, 0x00, 0x00, 0x00


//--------------------- .nv.info._Z14hello_from_gpuv --------------------------
	.section	.nv.info._Z14hello_from_gpuv,"",@"SHT_CUDA_INFO"
	.sectionflags	@""
	.align	4


	//----- nvinfo : EIATTR_CUDA_API_VERSION
	.align		4
        /*0000*/ 	.byte	0x04, 0x37
        /*0002*/ 	.short	(.L_8 - .L_7)
.L_7:
        /*0004*/ 	.word	0x00000082


	//----- nvinfo : EIATTR_SPARSE_MMA_MASK
	.align		4
.L_8:
        /*0008*/ 	.byte	0x03, 0x50
        /*000a*/ 	.short	0x0000


	//----- nvinfo : EIATTR_MAXREG_COUNT
	.align		4
        /*000c*/ 	.byte	0x03, 0x1b
        /*000e*/ 	.short	0x00ff


	//----- nvinfo : EIATTR_EXTERNS
	.align		4
        /*0010*/ 	.byte	0x04, 0x0f
        /*0012*/ 	.short	(.L_10 - .L_9)


	//   ....[0]....
	.align		4
.L_9:
        /*0014*/ 	.word	index@(vprintf)


	//----- nvinfo : EIATTR_MERCURY_ISA_VERSION
	.align		4
.L_10:
        /*0018*/ 	.byte	0x03, 0x5f
        /*001a*/ 	.short	0x0101


	//----- nvinfo : EIATTR_VRC_CTA_INIT_COUNT
	.align		4
        /*001c*/ 	.byte	0x02, 0x4a
	.zero		1
	.zero		1


	//----- nvinfo : EIATTR_SYSCALL_OFFSETS
	.align		4
        /*0020*/ 	.byte	0x04, 0x46
        /*0022*/ 	.short	(.L_12 - .L_11)


	//   ....[0]....
.L_11:
        /*0024*/ 	.word	0x000000e0


	//----- nvinfo : EIATTR_EXIT_INSTR_OFFSETS
	.align		4
.L_12:
        /*0028*/ 	.byte	0x04, 0x1c
        /*002a*/ 	.short	(.L_14 - .L_13)


	//   ....[0]....
.L_13:
        /*002c*/ 	.word	0x000000f0


	//----- nvinfo : EIATTR_SW_WAR
	.align		4
.L_14:
        /*0030*/ 	.byte	0x04, 0x36
        /*0032*/ 	.short	(.L_16 - .L_15)
.L_15:
        /*0034*/ 	.word	0x00000008
.L_16:


//--------------------- .nv.callgraph             --------------------------
	.section	.nv.callgraph,"",@"SHT_CUDA_CALLGRAPH"
	.align	4
	.sectionentsize	8
	.align		4
        /*0000*/ 	.word	0x00000000
	.align		4
        /*0004*/ 	.word	0xffffffff
	.align		4
        /*0008*/ 	.word	index@(_Z14hello_from_gpuv)
	.align		4
        /*000c*/ 	.word	index@(vprintf)
	.align		4
        /*0010*/ 	.word	0x00000000
	.align		4
        /*0014*/ 	.word	0xfffffffe
	.align		4
        /*0018*/ 	.word	0x00000000
	.align		4
        /*001c*/ 	.word	0xfffffffd
	.align		4
        /*0020*/ 	.word	0x00000000
	.align		4
        /*0024*/ 	.word	0xfffffffc


//--------------------- .nv.constant4             --------------------------
	.section	.nv.constant4,"a",@progbits
	.align	8
	.align		8
.nv.constant4:
        /*0000*/ 	.dword	vprintf
	.align		8
        /*0008*/ 	.dword	$str


//--------------------- .text._Z14hello_from_gpuv --------------------------
	.section	.text._Z14hello_from_gpuv,"ax",@progbits
	.align	128
        .global         _Z14hello_from_gpuv
        .type           _Z14hello_from_gpuv,@function
        .size           _Z14hello_from_gpuv,(.L_x_2 - _Z14hello_from_gpuv)
        .other          _Z14hello_from_gpuv,@"STO_CUDA_ENTRY STV_DEFAULT"
_Z14hello_from_gpuv:
.text._Z14hello_from_gpuv:
[----:B------:R-:W0:Y:S01]  /*0000*/  LDC R1, c[0x0][0x37c] ;  /* 0x0000df00ff017b82 */ /* 0x000e220000000800 */
[----:B------:R-:W1:Y:S01]  /*0010*/  S2R R8, SR_TID.X ;  /* 0x0000000000087919 */ /* 0x000e620000002100 */
[----:B0-----:R-:W-:Y:S01]  /*0020*/  VIADD R1, R1, 0xfffffff8 ;  /* 0xfffffff801017836 */ /* 0x001fe20000000000 */
[----:B------:R-:W-:Y:S01]  /*0030*/  MOV R0, 0x0 ;  /* 0x0000000000007802 */ /* 0x000fe20000000f00 */
[----:B------:R-:W0:Y:S04]  /*0040*/  LDCU UR4, c[0x0][0x2f8] ;  /* 0x00005f00ff0477ac */ /* 0x000e280008000800 */
[----:B------:R2:W3:Y:S01]  /*0050*/  LDC.64 R2, c[0x4][R0] ;  /* 0x0100000000027b82 */ /* 0x0004e20000000a00 */
[----:B------:R-:W4:Y:S01]  /*0060*/  LDCU.64 UR6, c[0x4][0x8] ;  /* 0x01000100ff0677ac */ /* 0x000f220008000a00 */
[----:B------:R-:W5:Y:S01]  /*0070*/  LDCU UR5, c[0x0][0x2fc] ;  /* 0x00005f80ff0577ac */ /* 0x000f620008000800 */
[----:B0-----:R-:W-:Y:S01]  /*0080*/  IADD3 R6, P0, PT, R1, UR4, RZ ;  /* 0x0000000401067c10 */ /* 0x001fe2000ff1e0ff */
[----:B----4-:R-:W-:Y:S01]  /*0090*/  IMAD.U32 R4, RZ, RZ, UR6 ;  /* 0x00000006ff047e24 */ /* 0x010fe2000f8e00ff */
[----:B------:R-:W-:-:S03]  /*00a0*/  MOV R5, UR7 ;  /* 0x0000000700057c02 */ /* 0x000fc60008000f00 */
[----:B-----5:R-:W-:Y:S01]  /*00b0*/  IMAD.X R7, RZ, RZ, UR5, P0 ;  /* 0x00000005ff077e24 */ /* 0x020fe200080e06ff */
[----:B-1----:R2:W-:Y:S07]  /*00c0*/  STL [R1], R8 ;  /* 0x0000000801007387 */ /* 0x0025ee0000100800 */
[----:B------:R-:W-:-:S07]  /*00d0*/  LEPC R20, `(.L_x_0) ;  /* 0x000000001014794e */ /* 0x000fce0000000000 */
[----:B--23--:R-:W-:Y:S05]  /*00e0*/  CALL.ABS.NOINC R2 ;  /* 0x0000000002007343 */ /* 0x00cfea0003c00000 */
.L_x_0:
[----:B------:R-:W-:Y:S05]  /*00f0*/  EXIT ;  /* 0x000000000000794d */ /* 0x000fea0003800000 */
.L_x_1:
[----:B------:R-:W-:-:S00]  /*0100*/  BRA `(.L_x_1) ;  /* 0xfffffffc00fc7947 */ /* 0x000fc0000383ffff */
[----:B------:R-:W-:-:S00]  /*0110*/  NOP ;  /* 0x0000000000007918 */ /* 0x000fc00000000000 */
        /* <DEDUP_REMOVED lines=14> */
.L_x_2:


//--------------------- .nv.global.init           --------------------------
	.section	.nv.global.init,"aw",@progbits
.nv.global.init:
	.type		$str,@object
	.size		$str,(.L_0 - $str)
$str:
        /*0000*/ 	.byte	0x54, 0x68, 0x69, 0x73, 0x20, 0x69, 0x73, 0x20, 0x68, 0x65, 0x6c, 0x6c, 0x6f, 0x20, 0x66, 0x72
        /*0010*/ 	.byte	0x6f, 0x6d, 0x20, 0x47, 0x50, 0x55, 0x20, 0x74, 0x68, 0x72, 0x65, 0x61, 0x64, 0x49, 0x64, 0x78
        /*0020*/ 	.byte	0x2e, 0x78, 0x20, 0x3d, 0x20, 0x25, 0x64, 0x0a, 0x00
.L_0:


//--------------------- .nv.shared.reserved.0     --------------------------
	.section	.nv.shared.reserved.0,"aw",@nobits
	.weak		__nv_reservedSMEM_offset_0_alias
	.size		__nv_reservedSMEM_offset_0_alias, 0, 64
	.other		__nv_reservedSMEM_offset_0_alias,@"STO_CUDA_RESERVED_SHARED STV_DEFAULT"
__nv_reservedSMEM_offset_0_alias:
	.zero		0
	.zero		64


//--------------------- .nv.constant0._Z14hello_from_gpuv --------------------------
	.section	.nv.constant0._Z14hello_from_gpuv,"a",@progbits
	.sectionflags	@""
	.align	4
.nv.constant0._Z14hello_from_gpuv:
	.zero		896


//--------------------- SYMBOLS --------------------------

	.type		.nv.reservedSmem.offset0,@object
	.size		.nv.reservedSmem.offset0,0x4
	.type		vprintf,@function
